//
// Generated by NVIDIA NVVM Compiler
//
// Compiler Build ID: CL-36424714
// Cuda compilation tools, release 13.0, V13.0.88
// Based on NVVM 20.0.0
//

.version 9.0
.target sm_100
.address_size 64

	// .globl	histgram_status_kernel
// _ZZ22histgram_status_kernelE7s_min_r has been demoted
// _ZZ22histgram_status_kernelE7s_max_r has been demoted
// _ZZ22histgram_status_kernelE7s_min_g has been demoted
// _ZZ22histgram_status_kernelE7s_max_g has been demoted
// _ZZ22histgram_status_kernelE7s_min_b has been demoted
// _ZZ22histgram_status_kernelE7s_max_b has been demoted
// _ZZ22histgram_status_kernelE7s_sum_r has been demoted
// _ZZ22histgram_status_kernelE9s_count_r has been demoted
// _ZZ22histgram_status_kernelE7s_sum_g has been demoted
// _ZZ22histgram_status_kernelE9s_count_g has been demoted
// _ZZ22histgram_status_kernelE7s_sum_b has been demoted
// _ZZ22histgram_status_kernelE9s_count_b has been demoted

.visible .entry histgram_status_kernel(
	.param .u64 .ptr .align 1 histgram_status_kernel_param_0,
	.param .u64 .ptr .align 1 histgram_status_kernel_param_1
)
{
	.reg .pred 	%p<14>;
	.reg .b32 	%r<120>;
	.reg .b64 	%rd<55>;
	.reg .b64 	%fd<35>;
	// demoted variable
	.shared .align 4 .b8 _ZZ22histgram_status_kernelE7s_min_r[1024];
	// demoted variable
	.shared .align 4 .b8 _ZZ22histgram_status_kernelE7s_max_r[1024];
	// demoted variable
	.shared .align 4 .b8 _ZZ22histgram_status_kernelE7s_min_g[1024];
	// demoted variable
	.shared .align 4 .b8 _ZZ22histgram_status_kernelE7s_max_g[1024];
	// demoted variable
	.shared .align 4 .b8 _ZZ22histgram_status_kernelE7s_min_b[1024];
	// demoted variable
	.shared .align 4 .b8 _ZZ22histgram_status_kernelE7s_max_b[1024];
	// demoted variable
	.shared .align 8 .b8 _ZZ22histgram_status_kernelE7s_sum_r[2048];
	// demoted variable
	.shared .align 8 .b8 _ZZ22histgram_status_kernelE9s_count_r[2048];
	// demoted variable
	.shared .align 8 .b8 _ZZ22histgram_status_kernelE7s_sum_g[2048];
	// demoted variable
	.shared .align 8 .b8 _ZZ22histgram_status_kernelE9s_count_g[2048];
	// demoted variable
	.shared .align 8 .b8 _ZZ22histgram_status_kernelE7s_sum_b[2048];
	// demoted variable
	.shared .align 8 .b8 _ZZ22histgram_status_kernelE9s_count_b[2048];
	ld.param.u64 	%rd6, [histgram_status_kernel_param_0];
	ld.param.u64 	%rd5, [histgram_status_kernel_param_1];
	cvta.to.global.u64 	%rd1, %rd6;
	mov.u32 	%r1, %tid.x;
	mul.wide.u32 	%rd7, %r1, 4;
	add.s64 	%rd8, %rd1, %rd7;
	ld.global.u32 	%r24, [%rd8];
	ld.global.u32 	%r25, [%rd8+1024];
	ld.global.u32 	%r26, [%rd8+2048];
	setp.eq.s32 	%p1, %r24, 0;
	selp.b32 	%r27, 9999, %r1, %p1;
	shl.b32 	%r28, %r1, 2;
	mov.u32 	%r29, _ZZ22histgram_status_kernelE7s_min_r;
	add.s32 	%r2, %r29, %r28;
	st.shared.u32 	[%r2], %r27;
	setp.eq.s32 	%p2, %r25, 0;
	selp.b32 	%r30, 9999, %r1, %p2;
	mov.u32 	%r31, _ZZ22histgram_status_kernelE7s_min_g;
	add.s32 	%r3, %r31, %r28;
	st.shared.u32 	[%r3], %r30;
	setp.eq.s32 	%p3, %r26, 0;
	selp.b32 	%r32, 9999, %r1, %p3;
	mov.u32 	%r33, _ZZ22histgram_status_kernelE7s_min_b;
	add.s32 	%r4, %r33, %r28;
	st.shared.u32 	[%r4], %r32;
	selp.b32 	%r34, -1, %r1, %p1;
	mov.u32 	%r35, _ZZ22histgram_status_kernelE7s_max_r;
	add.s32 	%r5, %r35, %r28;
	st.shared.u32 	[%r5], %r34;
	selp.b32 	%r36, -1, %r1, %p2;
	mov.u32 	%r37, _ZZ22histgram_status_kernelE7s_max_g;
	add.s32 	%r6, %r37, %r28;
	st.shared.u32 	[%r6], %r36;
	selp.b32 	%r38, -1, %r1, %p3;
	mov.u32 	%r39, _ZZ22histgram_status_kernelE7s_max_b;
	add.s32 	%r7, %r39, %r28;
	st.shared.u32 	[%r7], %r38;
	cvt.u64.u32 	%rd9, %r24;
	mul.wide.u32 	%rd10, %r24, %r1;
	shl.b32 	%r40, %r1, 3;
	mov.u32 	%r41, _ZZ22histgram_status_kernelE7s_sum_r;
	add.s32 	%r8, %r41, %r40;
	st.shared.u64 	[%r8], %rd10;
	cvt.u64.u32 	%rd11, %r25;
	mul.wide.u32 	%rd12, %r25, %r1;
	mov.u32 	%r42, _ZZ22histgram_status_kernelE7s_sum_g;
	add.s32 	%r9, %r42, %r40;
	st.shared.u64 	[%r9], %rd12;
	cvt.u64.u32 	%rd13, %r26;
	mul.wide.u32 	%rd14, %r26, %r1;
	mov.u32 	%r43, _ZZ22histgram_status_kernelE7s_sum_b;
	add.s32 	%r10, %r43, %r40;
	st.shared.u64 	[%r10], %rd14;
	mov.u32 	%r44, _ZZ22histgram_status_kernelE9s_count_r;
	add.s32 	%r11, %r44, %r40;
	st.shared.u64 	[%r11], %rd9;
	mov.u32 	%r45, _ZZ22histgram_status_kernelE9s_count_g;
	add.s32 	%r12, %r45, %r40;
	st.shared.u64 	[%r12], %rd11;
	mov.u32 	%r46, _ZZ22histgram_status_kernelE9s_count_b;
	add.s32 	%r13, %r46, %r40;
	st.shared.u64 	[%r13], %rd13;
	bar.sync 	0;
	mov.b32 	%r119, 128;
$L__BB0_1:
	setp.ge.u32 	%p4, %r1, %r119;
	@%p4 bra 	$L__BB0_3;
	ld.shared.u32 	%r47, [%r2];
	shl.b32 	%r48, %r119, 2;
	add.s32 	%r49, %r2, %r48;
	ld.shared.u32 	%r50, [%r49];
	min.s32 	%r51, %r47, %r50;
	st.shared.u32 	[%r2], %r51;
	ld.shared.u32 	%r52, [%r3];
	add.s32 	%r53, %r3, %r48;
	ld.shared.u32 	%r54, [%r53];
	min.s32 	%r55, %r52, %r54;
	st.shared.u32 	[%r3], %r55;
	ld.shared.u32 	%r56, [%r4];
	add.s32 	%r57, %r4, %r48;
	ld.shared.u32 	%r58, [%r57];
	min.s32 	%r59, %r56, %r58;
	st.shared.u32 	[%r4], %r59;
	ld.shared.u32 	%r60, [%r5];
	add.s32 	%r61, %r5, %r48;
	ld.shared.u32 	%r62, [%r61];
	max.s32 	%r63, %r60, %r62;
	st.shared.u32 	[%r5], %r63;
	ld.shared.u32 	%r64, [%r6];
	add.s32 	%r65, %r6, %r48;
	ld.shared.u32 	%r66, [%r65];
	max.s32 	%r67, %r64, %r66;
	st.shared.u32 	[%r6], %r67;
	ld.shared.u32 	%r68, [%r7];
	add.s32 	%r69, %r7, %r48;
	ld.shared.u32 	%r70, [%r69];
	max.s32 	%r71, %r68, %r70;
	st.shared.u32 	[%r7], %r71;
	shl.b32 	%r72, %r119, 3;
	add.s32 	%r73, %r8, %r72;
	ld.shared.u64 	%rd15, [%r73];
	ld.shared.u64 	%rd16, [%r8];
	add.s64 	%rd17, %rd16, %rd15;
	st.shared.u64 	[%r8], %rd17;
	add.s32 	%r74, %r9, %r72;
	ld.shared.u64 	%rd18, [%r74];
	ld.shared.u64 	%rd19, [%r9];
	add.s64 	%rd20, %rd19, %rd18;
	st.shared.u64 	[%r9], %rd20;
	add.s32 	%r75, %r10, %r72;
	ld.shared.u64 	%rd21, [%r75];
	ld.shared.u64 	%rd22, [%r10];
	add.s64 	%rd23, %rd22, %rd21;
	st.shared.u64 	[%r10], %rd23;
	add.s32 	%r76, %r11, %r72;
	ld.shared.u64 	%rd24, [%r76];
	ld.shared.u64 	%rd25, [%r11];
	add.s64 	%rd26, %rd25, %rd24;
	st.shared.u64 	[%r11], %rd26;
	add.s32 	%r77, %r12, %r72;
	ld.shared.u64 	%rd27, [%r77];
	ld.shared.u64 	%rd28, [%r12];
	add.s64 	%rd29, %rd28, %rd27;
	st.shared.u64 	[%r12], %rd29;
	add.s32 	%r78, %r13, %r72;
	ld.shared.u64 	%rd30, [%r78];
	ld.shared.u64 	%rd31, [%r13];
	add.s64 	%rd32, %rd31, %rd30;
	st.shared.u64 	[%r13], %rd32;
$L__BB0_3:
	bar.sync 	0;
	shr.u32 	%r15, %r119, 1;
	setp.ge.u32 	%p5, %r1, %r15;
	@%p5 bra 	$L__BB0_5;
	ld.shared.u32 	%r79, [%r2];
	shl.b32 	%r80, %r15, 2;
	add.s32 	%r81, %r2, %r80;
	ld.shared.u32 	%r82, [%r81];
	min.s32 	%r83, %r79, %r82;
	st.shared.u32 	[%r2], %r83;
	ld.shared.u32 	%r84, [%r3];
	add.s32 	%r85, %r3, %r80;
	ld.shared.u32 	%r86, [%r85];
	min.s32 	%r87, %r84, %r86;
	st.shared.u32 	[%r3], %r87;
	ld.shared.u32 	%r88, [%r4];
	add.s32 	%r89, %r4, %r80;
	ld.shared.u32 	%r90, [%r89];
	min.s32 	%r91, %r88, %r90;
	st.shared.u32 	[%r4], %r91;
	ld.shared.u32 	%r92, [%r5];
	add.s32 	%r93, %r5, %r80;
	ld.shared.u32 	%r94, [%r93];
	max.s32 	%r95, %r92, %r94;
	st.shared.u32 	[%r5], %r95;
	ld.shared.u32 	%r96, [%r6];
	add.s32 	%r97, %r6, %r80;
	ld.shared.u32 	%r98, [%r97];
	max.s32 	%r99, %r96, %r98;
	st.shared.u32 	[%r6], %r99;
	ld.shared.u32 	%r100, [%r7];
	add.s32 	%r101, %r7, %r80;
	ld.shared.u32 	%r102, [%r101];
	max.s32 	%r103, %r100, %r102;
	st.shared.u32 	[%r7], %r103;
	shl.b32 	%r104, %r15, 3;
	add.s32 	%r105, %r8, %r104;
	ld.shared.u64 	%rd33, [%r105];
	ld.shared.u64 	%rd34, [%r8];
	add.s64 	%rd35, %rd34, %rd33;
	st.shared.u64 	[%r8], %rd35;
	add.s32 	%r106, %r9, %r104;
	ld.shared.u64 	%rd36, [%r106];
	ld.shared.u64 	%rd37, [%r9];
	add.s64 	%rd38, %rd37, %rd36;
	st.shared.u64 	[%r9], %rd38;
	add.s32 	%r107, %r10, %r104;
	ld.shared.u64 	%rd39, [%r107];
	ld.shared.u64 	%rd40, [%r10];
	add.s64 	%rd41, %rd40, %rd39;
	st.shared.u64 	[%r10], %rd41;
	add.s32 	%r108, %r11, %r104;
	ld.shared.u64 	%rd42, [%r108];
	ld.shared.u64 	%rd43, [%r11];
	add.s64 	%rd44, %rd43, %rd42;
	st.shared.u64 	[%r11], %rd44;
	add.s32 	%r109, %r12, %r104;
	ld.shared.u64 	%rd45, [%r109];
	ld.shared.u64 	%rd46, [%r12];
	add.s64 	%rd47, %rd46, %rd45;
	st.shared.u64 	[%r12], %rd47;
	add.s32 	%r110, %r13, %r104;
	ld.shared.u64 	%rd48, [%r110];
	ld.shared.u64 	%rd49, [%r13];
	add.s64 	%rd50, %rd49, %rd48;
	st.shared.u64 	[%r13], %rd50;
$L__BB0_5:
	bar.sync 	0;
	shr.u32 	%r16, %r119, 2;
	setp.gt.u32 	%p6, %r119, 3;
	mov.u32 	%r119, %r16;
	@%p6 bra 	$L__BB0_1;
	setp.ne.s32 	%p7, %r1, 0;
	@%p7 bra 	$L__BB0_14;
	ld.shared.u32 	%r17, [_ZZ22histgram_status_kernelE7s_min_r];
	ld.shared.u32 	%r18, [_ZZ22histgram_status_kernelE7s_min_g];
	ld.shared.u32 	%r19, [_ZZ22histgram_status_kernelE7s_min_b];
	ld.shared.u32 	%r20, [_ZZ22histgram_status_kernelE7s_max_r];
	ld.shared.u32 	%r21, [_ZZ22histgram_status_kernelE7s_max_g];
	ld.shared.u32 	%r22, [_ZZ22histgram_status_kernelE7s_max_b];
	ld.shared.u64 	%rd2, [_ZZ22histgram_status_kernelE9s_count_r];
	setp.eq.s64 	%p8, %rd2, 0;
	mov.f64 	%fd32, 0d0000000000000000;
	@%p8 bra 	$L__BB0_9;
	ld.shared.u64 	%rd51, [_ZZ22histgram_status_kernelE7s_sum_r];
	cvt.rn.f64.u64 	%fd8, %rd51;
	cvt.rn.f64.u64 	%fd9, %rd2;
	div.rn.f64 	%fd10, %fd8, %fd9;
	mul.f64 	%fd32, %fd10, 0d4024000000000000;
$L__BB0_9:
	ld.shared.u64 	%rd3, [_ZZ22histgram_status_kernelE9s_count_g];
	setp.eq.s64 	%p9, %rd3, 0;
	mov.f64 	%fd33, 0d0000000000000000;
	@%p9 bra 	$L__BB0_11;
	ld.shared.u64 	%rd52, [_ZZ22histgram_status_kernelE7s_sum_g];
	cvt.rn.f64.u64 	%fd12, %rd52;
	cvt.rn.f64.u64 	%fd13, %rd3;
	div.rn.f64 	%fd14, %fd12, %fd13;
	mul.f64 	%fd33, %fd14, 0d4024000000000000;
$L__BB0_11:
	ld.shared.u64 	%rd4, [_ZZ22histgram_status_kernelE9s_count_b];
	setp.eq.s64 	%p10, %rd4, 0;
	mov.f64 	%fd34, 0d0000000000000000;
	@%p10 bra 	$L__BB0_13;
	ld.shared.u64 	%rd53, [_ZZ22histgram_status_kernelE7s_sum_b];
	cvt.rn.f64.u64 	%fd16, %rd53;
	cvt.rn.f64.u64 	%fd17, %rd4;
	div.rn.f64 	%fd18, %fd16, %fd17;
	mul.f64 	%fd34, %fd18, 0d4024000000000000;
$L__BB0_13:
	cvta.to.global.u64 	%rd54, %rd5;
	mov.f64 	%fd19, 0d3FE0000000000000;
	copysign.f64 	%fd20, %fd32, %fd19;
	add.rz.f64 	%fd21, %fd32, %fd20;
	cvt.rzi.f64.f64 	%fd22, %fd21;
	div.rn.f64 	%fd23, %fd22, 0d4024000000000000;
	copysign.f64 	%fd24, %fd33, %fd19;
	add.rz.f64 	%fd25, %fd33, %fd24;
	cvt.rzi.f64.f64 	%fd26, %fd25;
	div.rn.f64 	%fd27, %fd26, 0d4024000000000000;
	copysign.f64 	%fd28, %fd34, %fd19;
	add.rz.f64 	%fd29, %fd34, %fd28;
	cvt.rzi.f64.f64 	%fd30, %fd29;
	div.rn.f64 	%fd31, %fd30, 0d4024000000000000;
	ld.global.u32 	%r111, [%rd1+3072];
	ld.global.u32 	%r112, [%rd1+3076];
	ld.global.u32 	%r113, [%rd1+3080];
	max.u32 	%r114, %r112, %r113;
	max.u32 	%r115, %r111, %r114;
	setp.eq.s32 	%p11, %r17, 9999;
	selp.b32 	%r116, -1, %r17, %p11;
	st.global.v2.u32 	[%rd54], {%r116, %r20};
	setp.eq.s32 	%p12, %r18, 9999;
	selp.b32 	%r117, -1, %r18, %p12;
	st.global.v2.u32 	[%rd54+8], {%r117, %r21};
	setp.eq.s32 	%p13, %r19, 9999;
	selp.b32 	%r118, -1, %r19, %p13;
	st.global.v2.u32 	[%rd54+16], {%r118, %r22};
	st.global.f64 	[%rd54+24], %fd23;
	st.global.f64 	[%rd54+32], %fd27;
	st.global.f64 	[%rd54+40], %fd31;
	st.global.u32 	[%rd54+48], %r115;
$L__BB0_14:
	ret;

}


// ===== COMPILED SASS (sm_100) =====

	.target	sm_100

	.elftype	@"ET_EXEC"


//--------------------- .note.nv.tkinfo           --------------------------
	.section	.note.nv.tkinfo,"",@"SHT_NOTE"
	.sectionflags	@"SHF_NOTE_NV_TKINFO"
	.tkinfo
        /*0018*/ 	.word	0x00000002
        /*0030*/ 	.string	""
        /*0030*/ 	.string	"ptxas"
        /*0030*/ 	.string	"Cuda compilation tools, release 13.0, V13.0.88"
        /*0030*/ 	.string	"Build cuda_13.0.r13.0/compiler.36424714_0"
        /*0030*/ 	.string	"-arch sm_100 -m 64 "



//--------------------- .note.nv.cuinfo           --------------------------
	.section	.note.nv.cuinfo,"",@"SHT_NOTE"
	.sectionflags	@"SHF_NOTE_NV_CUINFO"
        /*0018*/ 	.short	0x0002
        /*001a*/ 	.short	0x0064
        /*001c*/ 	.short	0x0082
	.zero		2


//--------------------- .nv.info                  --------------------------
	.section	.nv.info,"",@"SHT_CUDA_INFO"
	.align	4


	//----- nvinfo : EIATTR_REGCOUNT
	.align		4
        /*0000*/ 	.byte	0x04, 0x2f
        /*0002*/ 	.short	(.L_1 - .L_0)
	.align		4
.L_0:
        /*0004*/ 	.word	index@(histgram_status_kernel)
        /*0008*/ 	.word	0x00000022


	//----- nvinfo : EIATTR_FRAME_SIZE
	.align		4
.L_1:
        /*000c*/ 	.byte	0x04, 0x11
        /*000e*/ 	.short	(.L_3 - .L_2)
	.align		4
.L_2:
        /*0010*/ 	.word	index@($__internal_0_$__cuda_sm20_div_rn_f64_full)
        /*0014*/ 	.word	0x00000000


	//----- nvinfo : EIATTR_FRAME_SIZE
	.align		4
.L_3:
        /*0018*/ 	.byte	0x04, 0x11
        /*001a*/ 	.short	(.L_5 - .L_4)
	.align		4
.L_4:
        /*001c*/ 	.word	index@(histgram_status_kernel)
        /*0020*/ 	.word	0x00000000


	//----- nvinfo : EIATTR_MIN_STACK_SIZE
	.align		4
.L_5:
        /*0024*/ 	.byte	0x04, 0x12
        /*0026*/ 	.short	(.L_7 - .L_6)
	.align		4
.L_6:
        /*0028*/ 	.word	index@(histgram_status_kernel)
        /*002c*/ 	.word	0x00000000
.L_7:


//--------------------- .nv.compat                --------------------------
	.section	.nv.compat,"",@"SHT_CUDA_COMPAT_INFO"
	.align	4
        /*0000*/ 	.byte	0x02, 0x09, 0x00, 0x00, 0x02, 0x02, 0x01, 0x00, 0x02, 0x05, 0x05, 0x00, 0x03, 0x07, 0x01, 0x01
        /*0010*/ 	.byte	0x02, 0x03, 0x00, 0x00, 0x02, 0x06, 0x01, 0x00, 0x04, 0x0b, 0x08, 0x00, 0x01, 0x00, 0x00, 0x00
        /*0020*/ 	.byte	0x00, 0x00, 0x00, 0x00


//--------------------- .nv.info.histgram_status_kernel --------------------------
	.section	.nv.info.histgram_status_kernel,"",@"SHT_CUDA_INFO"
	.sectionflags	@""
	.align	4


	//----- nvinfo : EIATTR_CUDA_API_VERSION
	.align		4
        /*0000*/ 	.byte	0x04, 0x37
        /*0002*/ 	.short	(.L_9 - .L_8)
.L_8:
        /*0004*/ 	.word	0x00000082


	//----- nvinfo : EIATTR_KPARAM_INFO
	.align		4
.L_9:
        /*0008*/ 	.byte	0x04, 0x17
        /*000a*/ 	.short	(.L_11 - .L_10)
.L_10:
        /*000c*/ 	.word	0x00000000
        /*0010*/ 	.short	0x0001
        /*0012*/ 	.short	0x0008
        /*0014*/ 	.byte	0x00, 0xf5, 0x21, 0x00


	//----- nvinfo : EIATTR_KPARAM_INFO
	.align		4
.L_11:
        /*0018*/ 	.byte	0x04, 0x17
        /*001a*/ 	.short	(.L_13 - .L_12)
.L_12:
        /*001c*/ 	.word	0x00000000
        /*0020*/ 	.short	0x0000
        /*0022*/ 	.short	0x0000
        /*0024*/ 	.byte	0x00, 0xf5, 0x21, 0x00


	//----- nvinfo : EIATTR_SPARSE_MMA_MASK
	.align		4
.L_13:
        /*0028*/ 	.byte	0x03, 0x50
        /*002a*/ 	.short	0x0000


	//----- nvinfo : EIATTR_MAXREG_COUNT
	.align		4
        /*002c*/ 	.byte	0x03, 0x1b
        /*002e*/ 	.short	0x00ff


	//----- nvinfo : EIATTR_NUM_BARRIERS
	.align		4
        /*0030*/ 	.byte	0x02, 0x4c
        /*0032*/ 	.byte	0x01
	.zero		1


	//----- nvinfo : EIATTR_MERCURY_ISA_VERSION
	.align		4
        /*0034*/ 	.byte	0x03, 0x5f
        /*0036*/ 	.short	0x0101


	//----- nvinfo : EIATTR_VRC_CTA_INIT_COUNT
	.align		4
        /*0038*/ 	.byte	0x02, 0x4a
	.zero		1
	.zero		1


	//----- nvinfo : EIATTR_EXIT_INSTR_OFFSETS
	.align		4
        /*003c*/ 	.byte	0x04, 0x1c
        /*003e*/ 	.short	(.L_15 - .L_14)


	//   ....[0]....
.L_14:
        /*0040*/ 	.word	0x00000dd0


	//   ....[1]....
        /*0044*/ 	.word	0x00001a20


	//----- nvinfo : EIATTR_CRS_STACK_SIZE
	.align		4
.L_15:
        /*0048*/ 	.byte	0x04, 0x1e
        /*004a*/ 	.short	(.L_17 - .L_16)
.L_16:
        /*004c*/ 	.word	0x00000000


	//----- nvinfo : EIATTR_CBANK_PARAM_SIZE
	.align		4
.L_17:
        /*0050*/ 	.byte	0x03, 0x19
        /*0052*/ 	.short	0x0010


	//----- nvinfo : EIATTR_PARAM_CBANK
	.align		4
        /*0054*/ 	.byte	0x04, 0x0a
        /*0056*/ 	.short	(.L_19 - .L_18)
	.align		4
.L_18:
        /*0058*/ 	.word	index@(.nv.constant0.histgram_status_kernel)
        /*005c*/ 	.short	0x0380
        /*005e*/ 	.short	0x0010


	//----- nvinfo : EIATTR_SW_WAR
	.align		4
.L_19:
        /*0060*/ 	.byte	0x04, 0x36
        /*0062*/ 	.short	(.L_21 - .L_20)
.L_20:
        /*0064*/ 	.word	0x00000008
.L_21:


//--------------------- .nv.callgraph             --------------------------
	.section	.nv.callgraph,"",@"SHT_CUDA_CALLGRAPH"
	.align	4
	.sectionentsize	8
	.align		4
        /*0000*/ 	.word	0x00000000
	.align		4
        /*0004*/ 	.word	0xffffffff
	.align		4
        /*0008*/ 	.word	0x00000000
	.align		4
        /*000c*/ 	.word	0xfffffffe
	.align		4
        /*0010*/ 	.word	0x00000000
	.align		4
        /*0014*/ 	.word	0xfffffffd
	.align		4
        /*0018*/ 	.word	0x00000000
	.align		4
        /*001c*/ 	.word	0xfffffffc


//--------------------- .text.histgram_status_kernel --------------------------
	.section	.text.histgram_status_kernel,"ax",@progbits
	.align	128
        .global         histgram_status_kernel
        .type           histgram_status_kernel,@function
        .size           histgram_status_kernel,(.L_x_20 - histgram_status_kernel)
        .other          histgram_status_kernel,@"STO_CUDA_ENTRY STV_DEFAULT"
histgram_status_kernel:
.text.histgram_status_kernel:
[----:B------:R-:W-:Y:S01]  /*0000*/  LDC R1, c[0x0][0x37c] ;  /* 0x0000df00ff017b82 */ /* 0x000fe20000000800 */
[----:B------:R-:W0:Y:S07]  /*0010*/  S2R R0, SR_TID.X ;  /* 0x0000000000007919 */ /* 0x000e2e0000002100 */
[----:B------:R-:W0:Y:S01]  /*0020*/  LDC.64 R2, c[0x0][0x380] ;  /* 0x0000e000ff027b82 */ /* 0x000e220000000a00 */
[----:B------:R-:W1:Y:S01]  /*0030*/  LDCU.64 UR18, c[0x0][0x358] ;  /* 0x00006b00ff1277ac */ /* 0x000e620008000a00 */
[----:B0-----:R-:W-:-:S05]  /*0040*/  IMAD.WIDE.U32 R2, R0, 0x4, R2 ;  /* 0x0000000400027825 */ /* 0x001fca00078e0002 */
[----:B-1----:R-:W2:Y:S04]  /*0050*/  LDG.E R20, desc[UR18][R2.64] ;  /* 0x0000001202147981 */ /* 0x002ea8000c1e1900 */
[----:B------:R-:W3:Y:S04]  /*0060*/  LDG.E R16, desc[UR18][R2.64+0x400] ;  /* 0x0004001202107981 */ /* 0x000ee8000c1e1900 */
[----:B------:R0:W4:Y:S01]  /*0070*/  LDG.E R14, desc[UR18][R2.64+0x800] ;  /* 0x00080012020e7981 */ /* 0x000122000c1e1900 */
[----:B------:R-:W1:Y:S01]  /*0080*/  S2UR UR15, SR_CgaCtaId ;  /* 0x00000000000f79c3 */ /* 0x000e620000008800 */
[----:B------:R-:W-:Y:S01]  /*0090*/  UMOV UR4, 0x400 ;  /* 0x0000040000047882 */ /* 0x000fe20000000000 */
[----:B------:R-:W-:Y:S01]  /*00a0*/  IMAD.MOV.U32 R21, RZ, RZ, RZ ;  /* 0x000000ffff157224 */ /* 0x000fe200078e00ff */
[----:B------:R-:W-:Y:S01]  /*00b0*/  UIADD3 UR5, UPT, UPT, UR4, 0x800, URZ ;  /* 0x0000080004057890 */ /* 0x000fe2000fffe0ff */
[----:B------:R-:W-:Y:S01]  /*00c0*/  IMAD.MOV.U32 R17, RZ, RZ, RZ ;  /* 0x000000ffff117224 */ /* 0x000fe200078e00ff */
[----:B------:R-:W-:Y:S01]  /*00d0*/  UIADD3 UR6, UPT, UPT, UR4, 0x1000, URZ ;  /* 0x0000100004067890 */ /* 0x000fe2000fffe0ff */
[----:B------:R-:W-:Y:S01]  /*00e0*/  IMAD.MOV.U32 R15, RZ, RZ, RZ ;  /* 0x000000ffff0f7224 */ /* 0x000fe200078e00ff */
[----:B------:R-:W-:-:S02]  /*00f0*/  UIADD3 UR7, UPT, UPT, UR4, 0x400, URZ ;  /* 0x0000040004077890 */ /* 0x000fc4000fffe0ff */
[----:B------:R-:W-:Y:S02]  /*0100*/  UIADD3 UR8, UPT, UPT, UR4, 0xc00, URZ ;  /* 0x00000c0004087890 */ /* 0x000fe4000fffe0ff */
[----:B------:R-:W-:Y:S02]  /*0110*/  UIADD3 UR9, UPT, UPT, UR4, 0x1400, URZ ;  /* 0x0000140004097890 */ /* 0x000fe4000fffe0ff */
[----:B------:R-:W-:Y:S02]  /*0120*/  UIADD3 UR10, UPT, UPT, UR4, 0x1800, URZ ;  /* 0x00001800040a7890 */ /* 0x000fe4000fffe0ff */
[----:B------:R-:W-:Y:S02]  /*0130*/  UIADD3 UR11, UPT, UPT, UR4, 0x2800, URZ ;  /* 0x00002800040b7890 */ /* 0x000fe4000fffe0ff */
[----:B------:R-:W-:Y:S02]  /*0140*/  UIADD3 UR12, UPT, UPT, UR4, 0x3800, URZ ;  /* 0x00003800040c7890 */ /* 0x000fe4000fffe0ff */
[----:B------:R-:W-:-:S02]  /*0150*/  UIADD3 UR13, UPT, UPT, UR4, 0x2000, URZ ;  /* 0x00002000040d7890 */ /* 0x000fc4000fffe0ff */
[----:B------:R-:W-:Y:S02]  /*0160*/  UIADD3 UR14, UPT, UPT, UR4, 0x3000, URZ ;  /* 0x00003000040e7890 */ /* 0x000fe4000fffe0ff */
[----:B-1----:R-:W-:Y:S02]  /*0170*/  ULEA UR16, UR15, UR4, 0x18 ;  /* 0x000000040f107291 */ /* 0x002fe4000f8ec0ff */
[----:B------:R-:W-:Y:S02]  /*0180*/  ULEA UR5, UR15, UR5, 0x18 ;  /* 0x000000050f057291 */ /* 0x000fe4000f8ec0ff */
[----:B------:R-:W-:Y:S02]  /*0190*/  ULEA UR6, UR15, UR6, 0x18 ;  /* 0x000000060f067291 */ /* 0x000fe4000f8ec0ff */
[----:B------:R-:W-:Y:S01]  /*01a0*/  ULEA UR7, UR15, UR7, 0x18 ;  /* 0x000000070f077291 */ /* 0x000fe2000f8ec0ff */
[C---:B0-----:R-:W-:Y:S01]  /*01b0*/  LEA R2, R0.reuse, UR16, 0x2 ;  /* 0x0000001000027c11 */ /* 0x041fe2000f8e10ff */
[----:B------:R-:W-:Y:S01]  /*01c0*/  ULEA UR8, UR15, UR8, 0x18 ;  /* 0x000000080f087291 */ /* 0x000fe2000f8ec0ff */
[C---:B------:R-:W-:Y:S01]  /*01d0*/  LEA R3, R0.reuse, UR5, 0x2 ;  /* 0x0000000500037c11 */ /* 0x040fe2000f8e10ff */
[----:B------:R-:W-:Y:S01]  /*01e0*/  ULEA UR9, UR15, UR9, 0x18 ;  /* 0x000000090f097291 */ /* 0x000fe2000f8ec0ff */
[C---:B------:R-:W-:Y:S01]  /*01f0*/  LEA R4, R0.reuse, UR6, 0x2 ;  /* 0x0000000600047c11 */ /* 0x040fe2000f8e10ff */
[----:B------:R-:W-:Y:S01]  /*0200*/  ULEA UR10, UR15, UR10, 0x18 ;  /* 0x0000000a0f0a7291 */ /* 0x000fe2000f8ec0ff */
[C---:B------:R-:W-:Y:S01]  /*0210*/  LEA R5, R0.reuse, UR7, 0x2 ;  /* 0x0000000700057c11 */ /* 0x040fe2000f8e10ff */
[----:B------:R-:W-:Y:S01]  /*0220*/  UIADD3 UR4, UPT, UPT, UR4, 0x4000, URZ ;  /* 0x0000400004047890 */ /* 0x000fe2000fffe0ff */
[C---:B------:R-:W-:Y:S01]  /*0230*/  LEA R6, R0.reuse, UR8, 0x2 ;  /* 0x0000000800067c11 */ /* 0x040fe2000f8e10ff */
[----:B------:R-:W-:Y:S01]  /*0240*/  ULEA UR11, UR15, UR11, 0x18 ;  /* 0x0000000b0f0b7291 */ /* 0x000fe2000f8ec0ff */
[----:B------:R-:W-:Y:S01]  /*0250*/  LEA R7, R0, UR9, 0x2 ;  /* 0x0000000900077c11 */ /* 0x000fe2000f8e10ff */
[----:B------:R-:W-:-:S02]  /*0260*/  ULEA UR12, UR15, UR12, 0x18 ;  /* 0x0000000c0f0c7291 */ /* 0x000fc4000f8ec0ff */
[----:B------:R-:W-:Y:S02]  /*0270*/  ULEA UR13, UR15, UR13, 0x18 ;  /* 0x0000000d0f0d7291 */ /* 0x000fe4000f8ec0ff */
[----:B------:R-:W-:Y:S02]  /*0280*/  ULEA UR14, UR15, UR14, 0x18 ;  /* 0x0000000e0f0e7291 */ /* 0x000fe4000f8ec0ff */
[----:B------:R-:W-:Y:S01]  /*0290*/  ULEA UR4, UR15, UR4, 0x18 ;  /* 0x000000040f047291 */ /* 0x000fe2000f8ec0ff */
[----:B------:R-:W-:Y:S02]  /*02a0*/  LEA R10, R0, UR12, 0x3 ;  /* 0x0000000c000a7c11 */ /* 0x000fe4000f8e18ff */
[C---:B--2---:R-:W-:Y:S01]  /*02b0*/  ISETP.NE.AND P0, PT, R20.reuse, RZ, PT ;  /* 0x000000ff1400720c */ /* 0x044fe20003f05270 */
[----:B------:R-:W-:Y:S01]  /*02c0*/  IMAD.WIDE.U32 R24, R20, R0, RZ ;  /* 0x0000000014187225 */ /* 0x000fe200078e00ff */
[----:B---3--:R-:W-:-:S03]  /*02d0*/  ISETP.NE.AND P1, PT, R16, RZ, PT ;  /* 0x000000ff1000720c */ /* 0x008fc60003f25270 */
[-C--:B------:R-:W-:Y:S01]  /*02e0*/  IMAD.WIDE.U32 R18, R16, R0.reuse, RZ ;  /* 0x0000000010127225 */ /* 0x080fe200078e00ff */
[----:B------:R-:W-:Y:S02]  /*02f0*/  SEL R9, R0, 0x270f, P0 ;  /* 0x0000270f00097807 */ /* 0x000fe40000000000 */
[C---:B----4-:R-:W-:Y:S01]  /*0300*/  ISETP.NE.AND P2, PT, R14.reuse, RZ, PT ;  /* 0x000000ff0e00720c */ /* 0x050fe20003f45270 */
[----:B------:R-:W-:Y:S01]  /*0310*/  IMAD.WIDE.U32 R22, R14, R0, RZ ;  /* 0x000000000e167225 */ /* 0x000fe200078e00ff */
[C---:B------:R-:W-:Y:S01]  /*0320*/  SEL R8, R0.reuse, 0x270f, P1 ;  /* 0x0000270f00087807 */ /* 0x040fe20000800000 */
[----:B------:R0:W-:Y:S01]  /*0330*/  STS [R2], R9 ;  /* 0x0000000902007388 */ /* 0x0001e20000000800 */
[C---:B------:R-:W-:Y:S02]  /*0340*/  SEL R11, R0.reuse, 0x270f, P2 ;  /* 0x0000270f000b7807 */ /* 0x040fe40001000000 */
[C---:B------:R-:W-:Y:S01]  /*0350*/  SEL R12, R0.reuse, 0xffffffff, P0 ;  /* 0xffffffff000c7807 */ /* 0x040fe20000000000 */
[----:B------:R1:W-:Y:S01]  /*0360*/  STS [R3], R8 ;  /* 0x0000000803007388 */ /* 0x0003e20000000800 */
[----:B------:R-:W-:-:S02]  /*0370*/  SEL R13, R0, 0xffffffff, P1 ;  /* 0xffffffff000d7807 */ /* 0x000fc40000800000 */
[C---:B------:R-:W-:Y:S01]  /*0380*/  SEL R26, R0.reuse, 0xffffffff, P2 ;  /* 0xffffffff001a7807 */ /* 0x040fe20001000000 */
[----:B------:R2:W-:Y:S01]  /*0390*/  STS [R4], R11 ;  /* 0x0000000b04007388 */ /* 0x0005e20000000800 */
[----:B0-----:R-:W-:-:S03]  /*03a0*/  LEA R9, R0, UR11, 0x3 ;  /* 0x0000000b00097c11 */ /* 0x001fc6000f8e18ff */
[----:B------:R0:W-:Y:S01]  /*03b0*/  STS [R5], R12 ;  /* 0x0000000c05007388 */ /* 0x0001e20000000800 */
[----:B-1----:R-:W-:-:S03]  /*03c0*/  LEA R8, R0, UR10, 0x3 ;  /* 0x0000000a00087c11 */ /* 0x002fc6000f8e18ff */
[----:B------:R1:W-:Y:S01]  /*03d0*/  STS [R6], R13 ;  /* 0x0000000d06007388 */ /* 0x0003e20000000800 */
[----:B--2---:R-:W-:-:S03]  /*03e0*/  LEA R11, R0, UR13, 0x3 ;  /* 0x0000000d000b7c11 */ /* 0x004fc6000f8e18ff */
[----:B------:R-:W-:Y:S01]  /*03f0*/  STS [R7], R26 ;  /* 0x0000001a07007388 */ /* 0x000fe20000000800 */
[----:B0-----:R-:W-:-:S03]  /*0400*/  LEA R12, R0, UR14, 0x3 ;  /* 0x0000000e000c7c11 */ /* 0x001fc6000f8e18ff */
[----:B------:R-:W-:Y:S01]  /*0410*/  STS.64 [R8], R24 ;  /* 0x0000001808007388 */ /* 0x000fe20000000a00 */
[----:B-1----:R-:W-:-:S03]  /*0420*/  LEA R13, R0, UR4, 0x3 ;  /* 0x00000004000d7c11 */ /* 0x002fc6000f8e18ff */
[----:B------:R0:W-:Y:S04]  /*0430*/  STS.64 [R9], R18 ;  /* 0x0000001209007388 */ /* 0x0001e80000000a00 */
[----:B------:R1:W-:Y:S04]  /*0440*/  STS.64 [R10], R22 ;  /* 0x000000160a007388 */ /* 0x0003e80000000a00 */
[----:B------:R1:W-:Y:S04]  /*0450*/  STS.64 [R11], R20 ;  /* 0x000000140b007388 */ /* 0x0003e80000000a00 */
[----:B------:R1:W-:Y:S01]  /*0460*/  STS.64 [R12], R16 ;  /* 0x000000100c007388 */ /* 0x0003e20000000a00 */
[----:B0-----:R-:W-:-:S03]  /*0470*/  IMAD.MOV.U32 R19, RZ, RZ, 0x80 ;  /* 0x00000080ff137424 */ /* 0x001fc600078e00ff */
[----:B------:R1:W-:Y:S01]  /*0480*/  STS.64 [R13], R14 ;  /* 0x0000000e0d007388 */ /* 0x0003e20000000a00 */
[----:B------:R-:W-:Y:S06]  /*0490*/  BAR.SYNC.DEFER_BLOCKING 0x0 ;  /* 0x0000000000007b1d */ /* 0x000fec0000010000 */
.L_x_4:
[----:B------:R-:W-:Y:S01]  /*04a0*/  ISETP.GE.U32.AND P0, PT, R0, R19, PT ;  /* 0x000000130000720c */ /* 0x000fe20003f06070 */
[----:B------:R-:W-:-:S12]  /*04b0*/  BSSY.RECONVERGENT B0, `(.L_x_0) ;  /* 0x0000044000007945 */ /* 0x000fd80003800200 */
[----:B0-----:R-:W-:Y:S05]  /*04c0*/  @P0 BRA `(.L_x_1) ;  /* 0x0000000400080947 */ /* 0x001fea0003800000 */
[C---:B-1----:R-:W-:Y:S01]  /*04d0*/  IMAD R15, R19.reuse, 0x4, R2 ;  /* 0x00000004130f7824 */ /* 0x042fe200078e0202 */
[----:B------:R-:W-:Y:S01]  /*04e0*/  LDS R14, [R2] ;  /* 0x00000000020e7984 */ /* 0x000fe20000000800 */
[C---:B------:R-:W-:Y:S02]  /*04f0*/  IMAD R16, R19.reuse, 0x4, R3 ;  /* 0x0000000413107824 */ /* 0x040fe400078e0203 */
[C---:B------:R-:W-:Y:S02]  /*0500*/  IMAD R20, R19.reuse, 0x4, R4 ;  /* 0x0000000413147824 */ /* 0x040fe400078e0204 */
[----:B------:R-:W0:Y:S01]  /*0510*/  LDS R15, [R15] ;  /* 0x000000000f0f7984 */ /* 0x000e220000000800 */
[C---:B------:R-:W-:Y:S02]  /*0520*/  IMAD R24, R19.reuse, 0x8, R8 ;  /* 0x0000000813187824 */ /* 0x040fe400078e0208 */
[C---:B------:R-:W-:Y:S02]  /*0530*/  IMAD R26, R19.reuse, 0x8, R9 ;  /* 0x00000008131a7824 */ /* 0x040fe400078e0209 */
[----:B------:R-:W-:Y:S01]  /*0540*/  IMAD R27, R19, 0x8, R11 ;  /* 0x00000008131b7824 */ /* 0x000fe200078e020b */
[----:B0-----:R-:W-:-:S05]  /*0550*/  VIMNMX R17, PT, PT, R14, R15, PT ;  /* 0x0000000f0e117248 */ /* 0x001fca0003fe0100 */
[----:B------:R-:W-:Y:S04]  /*0560*/  STS [R2], R17 ;  /* 0x0000001102007388 */ /* 0x000fe80000000800 */
[----:B------:R-:W-:Y:S04]  /*0570*/  LDS R21, [R16] ;  /* 0x0000000010157984 */ /* 0x000fe80000000800 */
[----:B------:R-:W0:Y:S02]  /*0580*/  LDS R14, [R3] ;  /* 0x00000000030e7984 */ /* 0x000e240000000800 */
[----:B0-----:R-:W-:-:S05]  /*0590*/  VIMNMX R14, PT, PT, R14, R21, PT ;  /* 0x000000150e0e7248 */ /* 0x001fca0003fe0100 */
[----:B------:R-:W-:Y:S04]  /*05a0*/  STS [R3], R14 ;  /* 0x0000000e03007388 */ /* 0x000fe80000000800 */
[----:B------:R0:W-:Y:S04]  /*05b0*/  LDS R21, [R20] ;  /* 0x0000000014157984 */ /* 0x0001e80000000800 */
[----:B------:R-:W1:Y:S01]  /*05c0*/  LDS R18, [R4] ;  /* 0x0000000004127984 */ /* 0x000e620000000800 */
[C---:B0-----:R-:W-:Y:S01]  /*05d0*/  IMAD R20, R19.reuse, 0x4, R7 ;  /* 0x0000000413147824 */ /* 0x041fe200078e0207 */
[----:B-1----:R-:W-:Y:S01]  /*05e0*/  VIMNMX R21, PT, PT, R18, R21, PT ;  /* 0x0000001512157248 */ /* 0x002fe20003fe0100 */
[----:B------:R-:W-:-:S04]  /*05f0*/  IMAD R18, R19, 0x4, R5 ;  /* 0x0000000413127824 */ /* 0x000fc800078e0205 */
[----:B------:R-:W-:Y:S04]  /*0600*/  STS [R4], R21 ;  /* 0x0000001504007388 */ /* 0x000fe80000000800 */
[----:B------:R-:W-:Y:S04]  /*0610*/  LDS R18, [R18] ;  /* 0x0000000012127984 */ /* 0x000fe80000000800 */
[----:B------:R-:W0:Y:S02]  /*0620*/  LDS R15, [R5] ;  /* 0x00000000050f7984 */ /* 0x000e240000000800 */
[----:B0-----:R-:W-:Y:S01]  /*0630*/  VIMNMX R16, PT, PT, R15, R18, !PT ;  /* 0x000000120f107248 */ /* 0x001fe20007fe0100 */
[----:B------:R-:W-:-:S04]  /*0640*/  IMAD R15, R19, 0x4, R6 ;  /* 0x00000004130f7824 */ /* 0x000fc800078e0206 */
[----:B------:R-:W-:Y:S04]  /*0650*/  STS [R5], R16 ;  /* 0x0000001005007388 */ /* 0x000fe80000000800 */
[----:B------:R-:W-:Y:S04]  /*0660*/  LDS R15, [R15] ;  /* 0x000000000f0f7984 */ /* 0x000fe80000000800 */
[----:B------:R-:W0:Y:S02]  /*0670*/  LDS R14, [R6] ;  /* 0x00000000060e7984 */ /* 0x000e240000000800 */
[----:B0-----:R-:W-:-:S05]  /*0680*/  VIMNMX R25, PT, PT, R14, R15, !PT ;  /* 0x0000000f0e197248 */ /* 0x001fca0007fe0100 */
[----:B------:R-:W-:Y:S04]  /*0690*/  STS [R6], R25 ;  /* 0x0000001906007388 */ /* 0x000fe80000000800 */
[----:B------:R-:W-:Y:S04]  /*06a0*/  LDS R17, [R20] ;  /* 0x0000000014117984 */ /* 0x000fe80000000800 */
[----:B------:R-:W0:Y:S02]  /*06b0*/  LDS R14, [R7] ;  /* 0x00000000070e7984 */ /* 0x000e240000000800 */
[----:B0-----:R-:W-:-:S05]  /*06c0*/  VIMNMX R18, PT, PT, R14, R17, !PT ;  /* 0x000000110e127248 */ /* 0x001fca0007fe0100 */
[----:B------:R0:W-:Y:S04]  /*06d0*/  STS [R7], R18 ;  /* 0x0000001207007388 */ /* 0x0001e80000000800 */
[----:B------:R-:W-:Y:S04]  /*06e0*/  LDS.64 R16, [R24] ;  /* 0x0000000018107984 */ /* 0x000fe80000000a00 */
[----:B------:R-:W1:Y:S01]  /*06f0*/  LDS.64 R14, [R8] ;  /* 0x00000000080e7984 */ /* 0x000e620000000a00 */
[----:B0-----:R-:W-:Y:S01]  /*0700*/  IMAD R18, R19, 0x8, R10 ;  /* 0x0000000813127824 */ /* 0x001fe200078e020a */
[----:B-1----:R-:W-:-:S05]  /*0710*/  IADD3 R22, P0, PT, R16, R14, RZ ;  /* 0x0000000e10167210 */ /* 0x002fca0007f1e0ff */
[----:B------:R-:W-:-:S05]  /*0720*/  IMAD.X R23, R17, 0x1, R15, P0 ;  /* 0x0000000111177824 */ /* 0x000fca00000e060f */
[----:B------:R-:W-:Y:S04]  /*0730*/  STS.64 [R8], R22 ;  /* 0x0000001608007388 */ /* 0x000fe80000000a00 */
[----:B------:R0:W-:Y:S04]  /*0740*/  LDS.64 R16, [R26] ;  /* 0x000000001a107984 */ /* 0x0001e80000000a00 */
[----:B------:R-:W1:Y:S01]  /*0750*/  LDS.64 R14, [R9] ;  /* 0x00000000090e7984 */ /* 0x000e620000000a00 */
[----:B0-----:R-:W-:Y:S01]  /*0760*/  IMAD R26, R19, 0x8, R12 ;  /* 0x00000008131a7824 */ /* 0x001fe200078e020c */
[----:B-1----:R-:W-:-:S05]  /*0770*/  IADD3 R20, P0, PT, R16, R14, RZ ;  /* 0x0000000e10147210 */ /* 0x002fca0007f1e0ff */
[----:B------:R-:W-:-:S05]  /*0780*/  IMAD.X R21, R17, 0x1, R15, P0 ;  /* 0x0000000111157824 */ /* 0x000fca00000e060f */
[----:B------:R-:W-:Y:S04]  /*0790*/  STS.64 [R9], R20 ;  /* 0x0000001409007388 */ /* 0x000fe80000000a00 */
[----:B------:R-:W-:Y:S04]  /*07a0*/  LDS.64 R16, [R18] ;  /* 0x0000000012107984 */ /* 0x000fe80000000a00 */
[----:B------:R-:W0:Y:S02]  /*07b0*/  LDS.64 R14, [R10] ;  /* 0x000000000a0e7984 */ /* 0x000e240000000a00 */
[----:B0-----:R-:W-:-:S05]  /*07c0*/  IADD3 R24, P0, PT, R16, R14, RZ ;  /* 0x0000000e10187210 */ /* 0x001fca0007f1e0ff */
        /* <DEDUP_REMOVED lines=9> */
[----:B0-----:R-:W-:Y:S01]  /*0860*/  IADD3 R20, P0, PT, R16, R14, RZ ;  /* 0x0000000e10147210 */ /* 0x001fe20007f1e0ff */
[----:B------:R-:W-:-:S04]  /*0870*/  IMAD R16, R19, 0x8, R13 ;  /* 0x0000000813107824 */ /* 0x000fc800078e020d */
[----:B------:R-:W-:-:S05]  /*0880*/  IMAD.X R21, R17, 0x1, R15, P0 ;  /* 0x0000000111157824 */ /* 0x000fca00000e060f */
[----:B------:R-:W-:Y:S04]  /*0890*/  STS.64 [R12], R20 ;  /* 0x000000140c007388 */ /* 0x000fe80000000a00 */
[----:B------:R-:W-:Y:S04]  /*08a0*/  LDS.64 R16, [R16] ;  /* 0x0000000010107984 */ /* 0x000fe80000000a00 */
[----:B------:R-:W0:Y:S02]  /*08b0*/  LDS.64 R14, [R13] ;  /* 0x000000000d0e7984 */ /* 0x000e240000000a00 */
[----:B0-----:R-:W-:-:S05]  /*08c0*/  IADD3 R14, P0, PT, R16, R14, RZ ;  /* 0x0000000e100e7210 */ /* 0x001fca0007f1e0ff */
[----:B------:R-:W-:-:S05]  /*08d0*/  IMAD.X R15, R17, 0x1, R15, P0 ;  /* 0x00000001110f7824 */ /* 0x000fca00000e060f */
[----:B------:R0:W-:Y:S03]  /*08e0*/  STS.64 [R13], R14 ;  /* 0x0000000e0d007388 */ /* 0x0001e60000000a00 */
.L_x_1:
[----:B------:R-:W-:Y:S05]  /*08f0*/  BSYNC.RECONVERGENT B0 ;  /* 0x0000000000007941 */ /* 0x000fea0003800200 */
.L_x_0:
[----:B-1----:R-:W-:Y:S01]  /*0900*/  SHF.R.U32.HI R21, RZ, 0x1, R19 ;  /* 0x00000001ff157819 */ /* 0x002fe20000011613 */
[----:B------:R-:W-:Y:S03]  /*0910*/  BAR.SYNC.DEFER_BLOCKING 0x0 ;  /* 0x0000000000007b1d */ /* 0x000fe60000010000 */
[----:B------:R-:W-:-:S03]  /*0920*/  ISETP.GE.U32.AND P0, PT, R0, R21, PT ;  /* 0x000000150000720c */ /* 0x000fc60003f06070 */
[----:B------:R-:W-:Y:S10]  /*0930*/  BSSY.RECONVERGENT B0, `(.L_x_2) ;  /* 0x0000044000007945 */ /* 0x000ff40003800200 */
[----:B------:R-:W-:Y:S05]  /*0940*/  @P0 BRA `(.L_x_3) ;  /* 0x0000000400080947 */ /* 0x000fea0003800000 */
[C---:B0-----:R-:W-:Y:S01]  /*0950*/  IMAD R15, R21.reuse, 0x4, R2 ;  /* 0x00000004150f7824 */ /* 0x041fe200078e0202 */
[----:B------:R-:W-:Y:S01]  /*0960*/  LDS R14, [R2] ;  /* 0x00000000020e7984 */ /* 0x000fe20000000800 */
[C---:B------:R-:W-:Y:S02]  /*0970*/  IMAD R16, R21.reuse, 0x4, R3 ;  /* 0x0000000415107824 */ /* 0x040fe400078e0203 */
[C---:B------:R-:W-:Y:S02]  /*0980*/  IMAD R20, R21.reuse, 0x4, R4 ;  /* 0x0000000415147824 */ /* 0x040fe400078e0204 */
[----:B------:R-:W0:Y:S01]  /*0990*/  LDS R15, [R15] ;  /* 0x000000000f0f7984 */ /* 0x000e220000000800 */
        /* <DEDUP_REMOVED lines=23> */
[----:B------:R0:W-:Y:S04]  /*0b10*/  LDS R17, [R20] ;  /* 0x0000000014117984 */ /* 0x0001e80000000800 */
[----:B------:R-:W1:Y:S01]  /*0b20*/  LDS R14, [R7] ;  /* 0x00000000070e7984 */ /* 0x000e620000000800 */
[----:B0-----:R-:W-:Y:S01]  /*0b30*/  IMAD R20, R21, 0x8, R11 ;  /* 0x0000000815147824 */ /* 0x001fe200078e020b */
[----:B-1----:R-:W-:-:S05]  /*0b40*/  VIMNMX R18, PT, PT, R14, R17, !PT ;  /* 0x000000110e127248 */ /* 0x002fca0007fe0100 */
[----:B------:R0:W-:Y:S04]  /*0b50*/  STS [R7], R18 ;  /* 0x0000001207007388 */ /* 0x0001e80000000800 */
[----:B------:R-:W-:Y:S04]  /*0b60*/  LDS.64 R16, [R24] ;  /* 0x0000000018107984 */ /* 0x000fe80000000a00 */
        /* <DEDUP_REMOVED lines=9> */
[----:B------:R0:W-:Y:S04]  /*0c00*/  STS.64 [R9], R26 ;  /* 0x0000001a09007388 */ /* 0x0001e80000000a00 */
[----:B------:R-:W-:Y:S04]  /*0c10*/  LDS.64 R14, [R18] ;  /* 0x00000000120e7984 */ /* 0x000fe80000000a00 */
[----:B------:R-:W1:Y:S01]  /*0c20*/  LDS.64 R16, [R10] ;  /* 0x000000000a107984 */ /* 0x000e620000000a00 */
[C---:B0-----:R-:W-:Y:S02]  /*0c30*/  IMAD R26, R21.reuse, 0x8, R12 ;  /* 0x00000008151a7824 */ /* 0x041fe400078e020c */
[----:B------:R-:W-:Y:S01]  /*0c40*/  IMAD R21, R21, 0x8, R13 ;  /* 0x0000000815157824 */ /* 0x000fe200078e020d */
        /* <DEDUP_REMOVED lines=17> */
[----:B------:R1:W-:Y:S03]  /*0d60*/  STS.64 [R13], R16 ;  /* 0x000000100d007388 */ /* 0x0003e60000000a00 */
.L_x_3:
[----:B------:R-:W-:Y:S05]  /*0d70*/  BSYNC.RECONVERGENT B0 ;  /* 0x0000000000007941 */ /* 0x000fea0003800200 */
.L_x_2:
[----:B------:R-:W-:Y:S01]  /*0d80*/  BAR.SYNC.DEFER_BLOCKING 0x0 ;  /* 0x0000000000007b1d */ /* 0x000fe20000010000 */
[----:B------:R-:W-:Y:S02]  /*0d90*/  ISETP.GT.U32.AND P0, PT, R19, 0x3, PT ;  /* 0x000000031300780c */ /* 0x000fe40003f04070 */
[----:B------:R-:W-:-:S11]  /*0da0*/  SHF.R.U32.HI R19, RZ, 0x2, R19 ;  /* 0x00000002ff137819 */ /* 0x000fd60000011613 */
[----:B------:R-:W-:Y:S05]  /*0db0*/  @P0 BRA `(.L_x_4) ;  /* 0xfffffff400b80947 */ /* 0x000fea000383ffff */
[----:B------:R-:W-:-:S13]  /*0dc0*/  ISETP.NE.AND P0, PT, R0, RZ, PT ;  /* 0x000000ff0000720c */ /* 0x000fda0003f05270 */
[----:B------:R-:W-:Y:S05]  /*0dd0*/  @P0 EXIT ;  /* 0x000000000000094d */ /* 0x000fea0003800000 */
[----:B------:R-:W2:Y:S01]  /*0de0*/  S2UR UR5, SR_CgaCtaId ;  /* 0x00000000000579c3 */ /* 0x000ea20000008800 */
[----:B------:R-:W-:Y:S01]  /*0df0*/  UMOV UR4, 0x400 ;  /* 0x0000040000047882 */ /* 0x000fe20000000000 */
[----:B------:R-:W-:Y:S01]  /*0e00*/  CS2R R2, SRZ ;  /* 0x0000000000027805 */ /* 0x000fe2000001ff00 */
[----:B--2---:R-:W-:-:S09]  /*0e10*/  ULEA UR4, UR5, UR4, 0x18 ;  /* 0x0000000405047291 */ /* 0x004fd2000f8ec0ff */
[----:B------:R-:W2:Y:S04]  /*0e20*/  LDS.64 R18, [UR4+0x2000] ;  /* 0x00200004ff127984 */ /* 0x000ea80008000a00 */
[----:B------:R-:W3:Y:S04]  /*0e30*/  LDS R7, [UR4] ;  /* 0x00000004ff077984 */ /* 0x000ee80008000800 */
[----:B------:R-:W4:Y:S04]  /*0e40*/  LDS R6, [UR4+0x800] ;  /* 0x00080004ff067984 */ /* 0x000f280008000800 */
[----:B------:R-:W3:Y:S04]  /*0e50*/  LDS R0, [UR4+0x1000] ;  /* 0x00100004ff007984 */ /* 0x000ee80008000800 */
[----:B------:R-:W3:Y:S04]  /*0e60*/  LDS R9, [UR4+0x400] ;  /* 0x00040004ff097984 */ /* 0x000ee80008000800 */
[----:B------:R-:W3:Y:S04]  /*0e70*/  LDS R11, [UR4+0xc00] ;  /* 0x000c0004ff0b7984 */ /* 0x000ee80008000800 */
[----:B01----:R-:W0:Y:S01]  /*0e80*/  LDS R13, [UR4+0x1400] ;  /* 0x00140004ff0d7984 */ /* 0x003e220008000800 */
[----:B--2---:R-:W-:-:S04]  /*0e90*/  ISETP.NE.U32.AND P0, PT, R18, RZ, PT ;  /* 0x000000ff1200720c */ /* 0x004fc80003f05070 */
[----:B------:R-:W-:-:S13]  /*0ea0*/  ISETP.NE.AND.EX P0, PT, R19, RZ, PT, P0 ;  /* 0x000000ff1300720c */ /* 0x000fda0003f05300 */
[----:B----4-:R-:W-:Y:S05]  /*0eb0*/  @!P0 BRA `(.L_x_5) ;  /* 0x0000000000588947 */ /* 0x010fea0003800000 */
[----:B------:R-:W1:Y:S01]  /*0ec0*/  I2F.F64.U64 R18, R18 ;  /* 0x0000001200127312 */ /* 0x000e620000301800 */
[----:B------:R-:W2:Y:S01]  /*0ed0*/  LDS.64 R20, [UR4+0x1800] ;  /* 0x00180004ff147984 */ /* 0x000ea20008000a00 */
[----:B------:R-:W-:-:S06]  /*0ee0*/  IMAD.MOV.U32 R2, RZ, RZ, 0x1 ;  /* 0x00000001ff027424 */ /* 0x000fcc00078e00ff */
[----:B-1----:R-:W1:Y:S02]  /*0ef0*/  MUFU.RCP64H R3, R19 ;  /* 0x0000001300037308 */ /* 0x002e640000001800 */
[----:B-1----:R-:W-:-:S08]  /*0f00*/  DFMA R4, -R18, R2, 1 ;  /* 0x3ff000001204742b */ /* 0x002fd00000000102 */
[----:B------:R-:W-:Y:S01]  /*0f10*/  DFMA R4, R4, R4, R4 ;  /* 0x000000040404722b */ /* 0x000fe20000000004 */
[----:B--2---:R-:W1:Y:S07]  /*0f20*/  I2F.F64.U64 R20, R20 ;  /* 0x0000001400147312 */ /* 0x004e6e0000301800 */
[----:B------:R-:W-:-:S08]  /*0f30*/  DFMA R4, R2, R4, R2 ;  /* 0x000000040204722b */ /* 0x000fd00000000002 */
[----:B------:R-:W-:Y:S01]  /*0f40*/  DFMA R2, -R18, R4, 1 ;  /* 0x3ff000001202742b */ /* 0x000fe20000000104 */
[----:B-1----:R-:W-:-:S07]  /*0f50*/  FSETP.GEU.AND P1, PT, |R21|, 6.5827683646048100446e-37, PT ;  /* 0x036000001500780b */ /* 0x002fce0003f2e200 */
[----:B------:R-:W-:-:S08]  /*0f60*/  DFMA R2, R4, R2, R4 ;  /* 0x000000020402722b */ /* 0x000fd00000000004 */
[----:B------:R-:W-:-:S08]  /*0f70*/  DMUL R4, R20, R2 ;  /* 0x0000000214047228 */ /* 0x000fd00000000000 */
[----:B------:R-:W-:-:S08]  /*0f80*/  DFMA R14, -R18, R4, R20 ;  /* 0x00000004120e722b */ /* 0x000fd00000000114 */
[----:B------:R-:W-:-:S10]  /*0f90*/  DFMA R2, R2, R14, R4 ;  /* 0x0000000e0202722b */ /* 0x000fd40000000004 */
[----:B------:R-:W-:-:S05]  /*0fa0*/  FFMA R4, RZ, R19, R3 ;  /* 0x00000013ff047223 */ /* 0x000fca0000000003 */
[----:B------:R-:W-:-:S13]  /*0fb0*/  FSETP.GT.AND P0, PT, |R4|, 1.469367938527859385e-39, PT ;  /* 0x001000000400780b */ /* 0x000fda0003f04200 */
[----:B------:R-:W-:Y:S05]  /*0fc0*/  @P0 BRA P1, `(.L_x_6) ;  /* 0x0000000000100947 */ /* 0x000fea0000800000 */
[----:B------:R-:W-:-:S07]  /*0fd0*/  MOV R8, 0xff0 ;  /* 0x00000ff000087802 */ /* 0x000fce0000000f00 */
[----:B0--3--:R-:W-:Y:S05]  /*0fe0*/  CALL.REL.NOINC `($__internal_0_$__cuda_sm20_div_rn_f64_full) ;  /* 0x0000000800907944 */ /* 0x009fea0003c00000 */
[----:B------:R-:W-:Y:S02]  /*0ff0*/  IMAD.MOV.U32 R2, RZ, RZ, R28 ;  /* 0x000000ffff027224 */ /* 0x000fe400078e001c */
[----:B------:R-:W-:-:S07]  /*1000*/  IMAD.MOV.U32 R3, RZ, RZ, R29 ;  /* 0x000000ffff037224 */ /* 0x000fce00078e001d */
.L_x_6:
[----:B------:R-:W-:-:S11]  /*1010*/  DMUL R2, R2, 10 ;  /* 0x4024000002027828 */ /* 0x000fd60000000000 */
.L_x_5:
[----:B------:R-:W1:Y:S01]  /*1020*/  S2UR UR5, SR_CgaCtaId ;  /* 0x00000000000579c3 */ /* 0x000e620000008800 */
[----:B------:R-:W-:Y:S01]  /*1030*/  UMOV UR4, 0x400 ;  /* 0x0000040000047882 */ /* 0x000fe20000000000 */
[----:B------:R-:W-:Y:S01]  /*1040*/  CS2R R4, SRZ ;  /* 0x0000000000047805 */ /* 0x000fe2000001ff00 */
[----:B-1----:R-:W-:-:S09]  /*1050*/  ULEA UR4, UR5, UR4, 0x18 ;  /* 0x0000000405047291 */ /* 0x002fd2000f8ec0ff */
[----:B------:R-:W1:Y:S02]  /*1060*/  LDS.64 R18, [UR4+0x3000] ;  /* 0x00300004ff127984 */ /* 0x000e640008000a00 */
[----:B-1----:R-:W-:-:S04]  /*1070*/  ISETP.NE.U32.AND P0, PT, R18, RZ, PT ;  /* 0x000000ff1200720c */ /* 0x002fc80003f05070 */
[----:B------:R-:W-:-:S13]  /*1080*/  ISETP.NE.AND.EX P0, PT, R19, RZ, PT, P0 ;  /* 0x000000ff1300720c */ /* 0x000fda0003f05300 */
[----:B------:R-:W-:Y:S05]  /*1090*/  @!P0 BRA `(.L_x_7) ;  /* 0x0000000000588947 */ /* 0x000fea0003800000 */
        /* <DEDUP_REMOVED lines=21> */
.L_x_8:
[----:B------:R-:W-:-:S11]  /*11f0*/  DMUL R4, R4, 10 ;  /* 0x4024000004047828 */ /* 0x000fd60000000000 */
.L_x_7:
        /* <DEDUP_REMOVED lines=13> */
[----:B------:R-:W-:-:S08]  /*12d0*/  DFMA R20, R20, R20, R20 ;  /* 0x000000141414722b */ /* 0x000fd00000000014 */
[----:B------:R-:W-:Y:S02]  /*12e0*/  DFMA R14, R14, R20, R14 ;  /* 0x000000140e0e722b */ /* 0x000fe4000000000e */
[----:B--2---:R-:W1:Y:S06]  /*12f0*/  I2F.F64.U64 R20, R16 ;  /* 0x0000001000147312 */ /* 0x004e6c0000301800 */
[----:B------:R-:W-:-:S08]  /*1300*/  DFMA R22, -R18, R14, 1 ;  /* 0x3ff000001216742b */ /* 0x000fd0000000010e */
[----:B------:R-:W-:Y:S01]  /*1310*/  DFMA R14, R14, R22, R14 ;  /* 0x000000160e0e722b */ /* 0x000fe2000000000e */
[----:B-1----:R-:W-:-:S07]  /*1320*/  FSETP.GEU.AND P1, PT, |R21|, 6.5827683646048100446e-37, PT ;  /* 0x036000001500780b */ /* 0x002fce0003f2e200 */
        /* <DEDUP_REMOVED lines=10> */
.L_x_10:
[----:B------:R-:W-:-:S11]  /*13d0*/  DMUL R14, R14, 10 ;  /* 0x402400000e0e7828 */ /* 0x000fd60000000000 */
.L_x_9:
[----:B------:R-:W1:Y:S01]  /*13e0*/  MUFU.RCP64H R19, 10 ;  /* 0x4024000000137908 */ /* 0x000e620000001800 */
[----:B------:R-:W-:Y:S02]  /*13f0*/  IMAD.MOV.U32 R16, RZ, RZ, 0x0 ;  /* 0x00000000ff107424 */ /* 0x000fe400078e00ff */
[----:B------:R-:W-:Y:S02]  /*1400*/  IMAD.MOV.U32 R17, RZ, RZ, 0x40240000 ;  /* 0x40240000ff117424 */ /* 0x000fe400078e00ff */
[----:B------:R-:W-:-:S06]  /*1410*/  IMAD.MOV.U32 R18, RZ, RZ, 0x1 ;  /* 0x00000001ff127424 */ /* 0x000fcc00078e00ff */
[----:B-1----:R-:W-:-:S08]  /*1420*/  DFMA R20, R18, -R16, 1 ;  /* 0x3ff000001214742b */ /* 0x002fd00000000810 */
[----:B------:R-:W-:Y:S01]  /*1430*/  DFMA R22, R20, R20, R20 ;  /* 0x000000141416722b */ /* 0x000fe20000000014 */
[----:B------:R-:W-:Y:S02]  /*1440*/  IMAD.MOV.U32 R21, RZ, RZ, 0x3fe00000 ;  /* 0x3fe00000ff157424 */ /* 0x000fe400078e00ff */
[----:B------:R-:W-:-:S03]  /*1450*/  IMAD.MOV.U32 R20, RZ, RZ, RZ ;  /* 0x000000ffff147224 */ /* 0x000fc600078e00ff */
[----:B------:R-:W-:Y:S02]  /*1460*/  LOP3.LUT R21, R21, 0x80000000, R3, 0xb8, !PT ;  /* 0x8000000015157812 */ /* 0x000fe400078eb803 */
[----:B------:R-:W-:-:S04]  /*1470*/  DFMA R18, R18, R22, R18 ;  /* 0x000000161212722b */ /* 0x000fc80000000012 */
[----:B------:R-:W-:-:S04]  /*1480*/  DADD.RZ R20, R20, R2 ;  /* 0x0000000014147229 */ /* 0x000fc8000000c002 */
[----:B------:R-:W-:-:S06]  /*1490*/  DFMA R16, R18, -R16, 1 ;  /* 0x3ff000001210742b */ /* 0x000fcc0000000810 */
[----:B------:R-:W1:Y:S02]  /*14a0*/  FRND.F64.TRUNC R20, R20 ;  /* 0x0000001400147313 */ /* 0x000e64000030d800 */
[----:B------:R-:W-:-:S08]  /*14b0*/  DFMA R16, R18, R16, R18 ;  /* 0x000000101210722b */ /* 0x000fd00000000012 */
[----:B-1----:R-:W-:Y:S01]  /*14c0*/  DMUL R2, R20, R16 ;  /* 0x0000001014027228 */ /* 0x002fe20000000000 */
[----:B------:R-:W-:-:S07]  /*14d0*/  FSETP.GEU.AND P1, PT, |R21|, 6.5827683646048100446e-37, PT ;  /* 0x036000001500780b */ /* 0x000fce0003f2e200 */
[----:B------:R-:W-:-:S08]  /*14e0*/  DFMA R18, R2, -10, R20 ;  /* 0xc02400000212782b */ /* 0x000fd00000000014 */
[----:B------:R-:W-:-:S10]  /*14f0*/  DFMA R2, R16, R18, R2 ;  /* 0x000000121002722b */ /* 0x000fd40000000002 */
[----:B------:R-:W-:-:S05]  /*1500*/  FFMA R8, RZ, 2.5625, R3 ;  /* 0x40240000ff087823 */ /* 0x000fca0000000003 */
[----:B------:R-:W-:-:S13]  /*1510*/  FSETP.GT.AND P0, PT, |R8|, 1.469367938527859385e-39, PT ;  /* 0x001000000800780b */ /* 0x000fda0003f04200 */
[----:B------:R-:W-:Y:S05]  /*1520*/  @P0 BRA P1, `(.L_x_11) ;  /* 0x0000000000180947 */ /* 0x000fea0000800000 */
[----:B------:R-:W-:Y:S01]  /*1530*/  IMAD.MOV.U32 R18, RZ, RZ, RZ ;  /* 0x000000ffff127224 */ /* 0x000fe200078e00ff */
[----:B------:R-:W-:Y:S01]  /*1540*/  MOV R8, 0x1570 ;  /* 0x0000157000087802 */ /* 0x000fe20000000f00 */
[----:B------:R-:W-:-:S07]  /*1550*/  IMAD.MOV.U32 R19, RZ, RZ, 0x40240000 ;  /* 0x40240000ff137424 */ /* 0x000fce00078e00ff */
[----:B0--3--:R-:W-:Y:S05]  /*1560*/  CALL.REL.NOINC `($__internal_0_$__cuda_sm20_div_rn_f64_full) ;  /* 0x0000000400307944 */ /* 0x009fea0003c00000 */
[----:B------:R-:W-:Y:S02]  /*1570*/  IMAD.MOV.U32 R2, RZ, RZ, R28 ;  /* 0x000000ffff027224 */ /* 0x000fe400078e001c */
[----:B------:R-:W-:-:S07]  /*1580*/  IMAD.MOV.U32 R3, RZ, RZ, R29 ;  /* 0x000000ffff037224 */ /* 0x000fce00078e001d */
.L_x_11:
        /* <DEDUP_REMOVED lines=27> */
.L_x_12:
        /* <DEDUP_REMOVED lines=27> */
.L_x_13:
[----:B------:R-:W1:Y:S02]  /*18f0*/  LDC.64 R18, c[0x0][0x380] ;  /* 0x0000e000ff127b82 */ /* 0x000e640000000a00 */
[----:B-1----:R-:W2:Y:S04]  /*1900*/  LDG.E R20, desc[UR18][R18.64+0xc00] ;  /* 0x000c001212147981 */ /* 0x002ea8000c1e1900 */
[----:B------:R-:W2:Y:S04]  /*1910*/  LDG.E R21, desc[UR18][R18.64+0xc04] ;  /* 0x000c041212157981 */ /* 0x000ea8000c1e1900 */
[----:B------:R-:W2:Y:S01]  /*1920*/  LDG.E R22, desc[UR18][R18.64+0xc08] ;  /* 0x000c081212167981 */ /* 0x000ea2000c1e1900 */
[----:B------:R-:W1:Y:S01]  /*1930*/  LDC.64 R16, c[0x0][0x388] ;  /* 0x0000e200ff107b82 */ /* 0x000e620000000a00 */
[----:B---3--:R-:W-:-:S02]  /*1940*/  ISETP.NE.AND P0, PT, R7, 0x270f, PT ;  /* 0x0000270f0700780c */ /* 0x008fc40003f05270 */
[----:B------:R-:W-:Y:S02]  /*1950*/  ISETP.NE.AND P1, PT, R6, 0x270f, PT ;  /* 0x0000270f0600780c */ /* 0x000fe40003f25270 */
[----:B------:R-:W-:Y:S02]  /*1960*/  ISETP.NE.AND P2, PT, R0, 0x270f, PT ;  /* 0x0000270f0000780c */ /* 0x000fe40003f45270 */
[----:B------:R-:W-:Y:S02]  /*1970*/  SEL R8, R7, 0xffffffff, P0 ;  /* 0xffffffff07087807 */ /* 0x000fe40000000000 */
[----:B------:R-:W-:Y:S02]  /*1980*/  SEL R10, R6, 0xffffffff, P1 ;  /* 0xffffffff060a7807 */ /* 0x000fe40000800000 */
[----:B------:R-:W-:Y:S01]  /*1990*/  SEL R12, R0, 0xffffffff, P2 ;  /* 0xffffffff000c7807 */ /* 0x000fe20001000000 */
[----:B-1----:R-:W-:Y:S04]  /*19a0*/  STG.E.64 desc[UR18][R16.64], R8 ;  /* 0x0000000810007986 */ /* 0x002fe8000c101b12 */
[----:B------:R-:W-:Y:S04]  /*19b0*/  STG.E.64 desc[UR18][R16.64+0x8], R10 ;  /* 0x0000080a10007986 */ /* 0x000fe8000c101b12 */
[----:B0-----:R-:W-:Y:S04]  /*19c0*/  STG.E.64 desc[UR18][R16.64+0x10], R12 ;  /* 0x0000100c10007986 */ /* 0x001fe8000c101b12 */
[----:B------:R-:W-:Y:S04]  /*19d0*/  STG.E.64 desc[UR18][R16.64+0x18], R2 ;  /* 0x0000180210007986 */ /* 0x000fe8000c101b12 */
[----:B------:R-:W-:Y:S04]  /*19e0*/  STG.E.64 desc[UR18][R16.64+0x20], R4 ;  /* 0x0000200410007986 */ /* 0x000fe8000c101b12 */
[----:B------:R-:W-:Y:S01]  /*19f0*/  STG.E.64 desc[UR18][R16.64+0x28], R14 ;  /* 0x0000280e10007986 */ /* 0x000fe2000c101b12 */
[----:B--2---:R-:W-:-:S05]  /*1a00*/  VIMNMX3.U32 R21, R21, R22, R20, !PT ;  /* 0x000000161515720f */ /* 0x004fca0007800014 */
[----:B------:R-:W-:Y:S01]  /*1a10*/  STG.E desc[UR18][R16.64+0x30], R21 ;  /* 0x0000301510007986 */ /* 0x000fe2000c101912 */
[----:B------:R-:W-:Y:S05]  /*1a20*/  EXIT ;  /* 0x000000000000794d */ /* 0x000fea0003800000 */
        .weak           $__internal_0_$__cuda_sm20_div_rn_f64_full
        .type           $__internal_0_$__cuda_sm20_div_rn_f64_full,@function
        .size           $__internal_0_$__cuda_sm20_div_rn_f64_full,(.L_x_20 - $__internal_0_$__cuda_sm20_div_rn_f64_full)
$__internal_0_$__cuda_sm20_div_rn_f64_full:
[C---:B------:R-:W-:Y:S01]  /*1a30*/  FSETP.GEU.AND P0, PT, |R19|.reuse, 1.469367938527859385e-39, PT ;  /* 0x001000001300780b */ /* 0x040fe20003f0e200 */
[----:B------:R-:W-:Y:S01]  /*1a40*/  IMAD.MOV.U32 R22, RZ, RZ, 0x1 ;  /* 0x00000001ff167424 */ /* 0x000fe200078e00ff */
[C---:B------:R-:W-:Y:S01]  /*1a50*/  LOP3.LUT R16, R19.reuse, 0x800fffff, RZ, 0xc0, !PT ;  /* 0x800fffff13107812 */ /* 0x040fe200078ec0ff */
[----:B------:R-:W-:Y:S01]  /*1a60*/  IMAD.MOV.U32 R12, RZ, RZ, 0x1ca00000 ;  /* 0x1ca00000ff0c7424 */ /* 0x000fe200078e00ff */
[----:B------:R-:W-:Y:S02]  /*1a70*/  LOP3.LUT R27, R19, 0x7ff00000, RZ, 0xc0, !PT ;  /* 0x7ff00000131b7812 */ /* 0x000fe400078ec0ff */
[----:B------:R-:W-:Y:S01]  /*1a80*/  LOP3.LUT R17, R16, 0x3ff00000, RZ, 0xfc, !PT ;  /* 0x3ff0000010117812 */ /* 0x000fe200078efcff */
[----:B------:R-:W-:Y:S01]  /*1a90*/  IMAD.MOV.U32 R16, RZ, RZ, R18 ;  /* 0x000000ffff107224 */ /* 0x000fe200078e0012 */
[----:B------:R-:W-:-:S04]  /*1aa0*/  LOP3.LUT R10, R21, 0x7ff00000, RZ, 0xc0, !PT ;  /* 0x7ff00000150a7812 */ /* 0x000fc800078ec0ff */
[----:B------:R-:W-:Y:S01]  /*1ab0*/  ISETP.GE.U32.AND P1, PT, R10, R27, PT ;  /* 0x0000001b0a00720c */ /* 0x000fe20003f26070 */
[----:B------:R-:W-:Y:S01]  /*1ac0*/  @!P0 DMUL R16, R18, 8.98846567431157953865e+307 ;  /* 0x7fe0000012108828 */ /* 0x000fe20000000000 */
[----:B------:R-:W-:-:S05]  /*1ad0*/  IMAD.MOV.U32 R26, RZ, RZ, R10 ;  /* 0x000000ffff1a7224 */ /* 0x000fca00078e000a */
[----:B------:R-:W0:Y:S02]  /*1ae0*/  MUFU.RCP64H R23, R17 ;  /* 0x0000001100177308 */ /* 0x000e240000001800 */
[----:B0-----:R-:W-:-:S08]  /*1af0*/  DFMA R24, R22, -R16, 1 ;  /* 0x3ff000001618742b */ /* 0x001fd00000000810 */
[----:B------:R-:W-:-:S08]  /*1b00*/  DFMA R24, R24, R24, R24 ;  /* 0x000000181818722b */ /* 0x000fd00000000018 */
[----:B------:R-:W-:Y:S01]  /*1b10*/  DFMA R24, R22, R24, R22 ;  /* 0x000000181618722b */ /* 0x000fe20000000016 */
[----:B------:R-:W-:Y:S01]  /*1b20*/  SEL R23, R12, 0x63400000, !P1 ;  /* 0x634000000c177807 */ /* 0x000fe20004800000 */
[----:B------:R-:W-:Y:S01]  /*1b30*/  IMAD.MOV.U32 R22, RZ, RZ, R20 ;  /* 0x000000ffff167224 */ /* 0x000fe200078e0014 */
[----:B------:R-:W-:Y:S02]  /*1b40*/  FSETP.GEU.AND P1, PT, |R21|, 1.469367938527859385e-39, PT ;  /* 0x001000001500780b */ /* 0x000fe40003f2e200 */
[----:B------:R-:W-:-:S03]  /*1b50*/  LOP3.LUT R23, R23, 0x800fffff, R21, 0xf8, !PT ;  /* 0x800fffff17177812 */ /* 0x000fc600078ef815 */
[----:B------:R-:W-:-:S08]  /*1b60*/  DFMA R28, R24, -R16, 1 ;  /* 0x3ff00000181c742b */ /* 0x000fd00000000810 */
[----:B------:R-:W-:Y:S01]  /*1b70*/  DFMA R28, R24, R28, R24 ;  /* 0x0000001c181c722b */ /* 0x000fe20000000018 */
[----:B------:R-:W-:Y:S10]  /*1b80*/  @P1 BRA `(.L_x_14) ;  /* 0x0000000000201947 */ /* 0x000ff40003800000 */
[----:B------:R-:W-:Y:S01]  /*1b90*/  LOP3.LUT R25, R19, 0x7ff00000, RZ, 0xc0, !PT ;  /* 0x7ff0000013197812 */ /* 0x000fe200078ec0ff */
[----:B------:R-:W-:-:S03]  /*1ba0*/  IMAD.MOV.U32 R24, RZ, RZ, RZ ;  /* 0x000000ffff187224 */ /* 0x000fc600078e00ff */
[----:B------:R-:W-:-:S04]  /*1bb0*/  ISETP.GE.U32.AND P1, PT, R10, R25, PT ;  /* 0x000000190a00720c */ /* 0x000fc80003f26070 */
[----:B------:R-:W-:-:S04]  /*1bc0*/  SEL R25, R12, 0x63400000, !P1 ;  /* 0x634000000c197807 */ /* 0x000fc80004800000 */
[----:B------:R-:W-:-:S04]  /*1bd0*/  LOP3.LUT R25, R25, 0x80000000, R21, 0xf8, !PT ;  /* 0x8000000019197812 */ /* 0x000fc800078ef815 */
[----:B------:R-:W-:-:S06]  /*1be0*/  LOP3.LUT R25, R25, 0x100000, RZ, 0xfc, !PT ;  /* 0x0010000019197812 */ /* 0x000fcc00078efcff */
[----:B------:R-:W-:-:S10]  /*1bf0*/  DFMA R22, R22, 2, -R24 ;  /* 0x400000001616782b */ /* 0x000fd40000000818 */
[----:B------:R-:W-:-:S07]  /*1c00*/  LOP3.LUT R26, R23, 0x7ff00000, RZ, 0xc0, !PT ;  /* 0x7ff00000171a7812 */ /* 0x000fce00078ec0ff */
.L_x_14:
[----:B------:R-:W-:Y:S01]  /*1c10*/  DMUL R30, R28, R22 ;  /* 0x000000161c1e7228 */ /* 0x000fe20000000000 */
[----:B------:R-:W-:-:S07]  /*1c20*/  @!P0 LOP3.LUT R27, R17, 0x7ff00000, RZ, 0xc0, !PT ;  /* 0x7ff00000111b8812 */ /* 0x000fce00078ec0ff */
[----:B------:R-:W-:-:S08]  /*1c30*/  DFMA R24, R30, -R16, R22 ;  /* 0x800000101e18722b */ /* 0x000fd00000000016 */
[----:B------:R-:W-:Y:S01]  /*1c40*/  DFMA R24, R28, R24, R30 ;  /* 0x000000181c18722b */ /* 0x000fe2000000001e */
[----:B------:R-:W-:-:S05]  /*1c50*/  VIADD R28, R26, 0xffffffff ;  /* 0xffffffff1a1c7836 */ /* 0x000fca0000000000 */
[----:B------:R-:W-:Y:S01]  /*1c60*/  ISETP.GT.U32.AND P0, PT, R28, 0x7feffffe, PT ;  /* 0x7feffffe1c00780c */ /* 0x000fe20003f04070 */
[----:B------:R-:W-:-:S05]  /*1c70*/  VIADD R28, R27, 0xffffffff ;  /* 0xffffffff1b1c7836 */ /* 0x000fca0000000000 */
[----:B------:R-:W-:-:S13]  /*1c80*/  ISETP.GT.U32.OR P0, PT, R28, 0x7feffffe, P0 ;  /* 0x7feffffe1c00780c */ /* 0x000fda0000704470 */
[----:B------:R-:W-:Y:S05]  /*1c90*/  @P0 BRA `(.L_x_15) ;  /* 0x00000000006c0947 */ /* 0x000fea0003800000 */
[----:B------:R-:W-:-:S04]  /*1ca0*/  LOP3.LUT R21, R19, 0x7ff00000, RZ, 0xc0, !PT ;  /* 0x7ff0000013157812 */ /* 0x000fc800078ec0ff */
[CC--:B------:R-:W-:Y:S02]  /*1cb0*/  VIADDMNMX R20, R10.reuse, -R21.reuse, 0xb9600000, !PT ;  /* 0xb96000000a147446 */ /* 0x0c0fe40007800915 */
[----:B------:R-:W-:Y:S02]  /*1cc0*/  ISETP.GE.U32.AND P0, PT, R10, R21, PT ;  /* 0x000000150a00720c */ /* 0x000fe40003f06070 */
[----:B------:R-:W-:Y:S01]  /*1cd0*/  VIMNMX R10, PT, PT, R20, 0x46a00000, PT ;  /* 0x46a00000140a7848 */ /* 0x000fe20003fe0100 */
[----:B------:R-:W-:Y:S01]  /*1ce0*/  IMAD.MOV.U32 R20, RZ, RZ, RZ ;  /* 0x000000ffff147224 */ /* 0x000fe200078e00ff */
[----:B------:R-:W-:-:S05]  /*1cf0*/  SEL R21, R12, 0x63400000, !P0 ;  /* 0x634000000c157807 */ /* 0x000fca0004000000 */
[----:B------:R-:W-:-:S04]  /*1d00*/  IMAD.IADD R10, R10, 0x1, -R21 ;  /* 0x000000010a0a7824 */ /* 0x000fc800078e0a15 */
[----:B------:R-:W-:-:S06]  /*1d10*/  VIADD R21, R10, 0x7fe00000 ;  /* 0x7fe000000a157836 */ /* 0x000fcc0000000000 */
[----:B------:R-:W-:-:S10]  /*1d20*/  DMUL R28, R24, R20 ;  /* 0x00000014181c7228 */ /* 0x000fd40000000000 */
[----:B------:R-:W-:-:S13]  /*1d30*/  FSETP.GTU.AND P0, PT, |R29|, 1.469367938527859385e-39, PT ;  /* 0x001000001d00780b */ /* 0x000fda0003f0c200 */
[----:B------:R-:W-:Y:S05]  /*1d40*/  @P0 BRA `(.L_x_16) ;  /* 0x0000000000940947 */ /* 0x000fea0003800000 */
[----:B------:R-:W-:Y:S01]  /*1d50*/  DFMA R16, R24, -R16, R22 ;  /* 0x800000101810722b */ /* 0x000fe20000000016 */
[----:B------:R-:W-:-:S09]  /*1d60*/  IMAD.MOV.U32 R20, RZ, RZ, RZ ;  /* 0x000000ffff147224 */ /* 0x000fd200078e00ff */
[C---:B------:R-:W-:Y:S02]  /*1d70*/  FSETP.NEU.AND P0, PT, R17.reuse, RZ, PT ;  /* 0x000000ff1100720b */ /* 0x040fe40003f0d000 */
[----:B------:R-:W-:-:S04]  /*1d80*/  LOP3.LUT R19, R17, 0x80000000, R19, 0x48, !PT ;  /* 0x8000000011137812 */ /* 0x000fc800078e4813 */
[----:B------:R-:W-:-:S07]  /*1d90*/  LOP3.LUT R21, R19, R21, RZ, 0xfc, !PT ;  /* 0x0000001513157212 */ /* 0x000fce00078efcff */
[----:B------:R-:W-:Y:S05]  /*1da0*/  @!P0 BRA `(.L_x_16) ;  /* 0x00000000007c8947 */ /* 0x000fea0003800000 */
[----:B------:R-:W-:Y:S01]  /*1db0*/  IMAD.MOV R17, RZ, RZ, -R10 ;  /* 0x000000ffff117224 */ /* 0x000fe200078e0a0a */
[----:B------:R-:W-:Y:S01]  /*1dc0*/  DMUL.RP R20, R24, R20 ;  /* 0x0000001418147228 */ /* 0x000fe20000008000 */
[----:B------:R-:W-:-:S06]  /*1dd0*/  IMAD.MOV.U32 R16, RZ, RZ, RZ ;  /* 0x000000ffff107224 */ /* 0x000fcc00078e00ff */
[----:B------:R-:W-:-:S03]  /*1de0*/  DFMA R16, R28, -R16, R24 ;  /* 0x800000101c10722b */ /* 0x000fc60000000018 */
[----:B------:R-:W-:-:S03]  /*1df0*/  LOP3.LUT R19, R21, R19, RZ, 0x3c, !PT ;  /* 0x0000001315137212 */ /* 0x000fc600078e3cff */
[----:B------:R-:W-:-:S04]  /*1e00*/  IADD3 R16, PT, PT, -R10, -0x43300000, RZ ;  /* 0xbcd000000a107810 */ /* 0x000fc80007ffe1ff */
[----:B------:R-:W-:-:S04]  /*1e10*/  FSETP.NEU.AND P0, PT, |R17|, R16, PT ;  /* 0x000000101100720b */ /* 0x000fc80003f0d200 */
[----:B------:R-:W-:Y:S02]  /*1e20*/  FSEL R28, R20, R28, !P0 ;  /* 0x0000001c141c7208 */ /* 0x000fe40004000000 */
[----:B------:R-:W-:Y:S01]  /*1e30*/  FSEL R29, R19, R29, !P0 ;  /* 0x0000001d131d7208 */ /* 0x000fe20004000000 */
[----:B------:R-:W-:Y:S06]  /*1e40*/  BRA `(.L_x_16) ;  /* 0x0000000000547947 */ /* 0x000fec0003800000 */
.L_x_15:
[----:B------:R-:W-:-:S14]  /*1e50*/  DSETP.NAN.AND P0, PT, R20, R20, PT ;  /* 0x000000141400722a */ /* 0x000fdc0003f08000 */
[----:B------:R-:W-:Y:S05]  /*1e60*/  @P0 BRA `(.L_x_17) ;  /* 0x0000000000440947 */ /* 0x000fea0003800000 */
[----:B------:R-:W-:-:S14]  /*1e70*/  DSETP.NAN.AND P0, PT, R18, R18, PT ;  /* 0x000000121200722a */ /* 0x000fdc0003f08000 */
[----:B------:R-:W-:Y:S05]  /*1e80*/  @P0 BRA `(.L_x_18) ;  /* 0x0000000000300947 */ /* 0x000fea0003800000 */
[----:B------:R-:W-:Y:S01]  /*1e90*/  ISETP.NE.AND P0, PT, R26, R27, PT ;  /* 0x0000001b1a00720c */ /* 0x000fe20003f05270 */
[----:B------:R-:W-:Y:S02]  /*1ea0*/  IMAD.MOV.U32 R28, RZ, RZ, 0x0 ;  /* 0x00000000ff1c7424 */ /* 0x000fe400078e00ff */
[----:B------:R-:W-:-:S10]  /*1eb0*/  IMAD.MOV.U32 R29, RZ, RZ, -0x80000 ;  /* 0xfff80000ff1d7424 */ /* 0x000fd400078e00ff */
[----:B------:R-:W-:Y:S05]  /*1ec0*/  @!P0 BRA `(.L_x_16) ;  /* 0x0000000000348947 */ /* 0x000fea0003800000 */
[----:B------:R-:W-:Y:S02]  /*1ed0*/  ISETP.NE.AND P0, PT, R26, 0x7ff00000, PT ;  /* 0x7ff000001a00780c */ /* 0x000fe40003f05270 */
[----:B------:R-:W-:Y:S02]  /*1ee0*/  LOP3.LUT R29, R21, 0x80000000, R19, 0x48, !PT ;  /* 0x80000000151d7812 */ /* 0x000fe400078e4813 */
[----:B------:R-:W-:-:S13]  /*1ef0*/  ISETP.EQ.OR P0, PT, R27, RZ, !P0 ;  /* 0x000000ff1b00720c */ /* 0x000fda0004702670 */
[----:B------:R-:W-:Y:S01]  /*1f00*/  @P0 LOP3.LUT R10, R29, 0x7ff00000, RZ, 0xfc, !PT ;  /* 0x7ff000001d0a0812 */ /* 0x000fe200078efcff */
[----:B------:R-:W-:Y:S02]  /*1f10*/  @!P0 IMAD.MOV.U32 R28, RZ, RZ, RZ ;  /* 0x000000ffff1c8224 */ /* 0x000fe400078e00ff */
[----:B------:R-:W-:Y:S02]  /*1f20*/  @P0 IMAD.MOV.U32 R28, RZ, RZ, RZ ;  /* 0x000000ffff1c0224 */ /* 0x000fe400078e00ff */
[----:B------:R-:W-:Y:S01]  /*1f30*/  @P0 IMAD.MOV.U32 R29, RZ, RZ, R10 ;  /* 0x000000ffff1d0224 */ /* 0x000fe200078e000a */
[----:B------:R-:W-:Y:S06]  /*1f40*/  BRA `(.L_x_16) ;  /* 0x0000000000147947 */ /* 0x000fec0003800000 */
.L_x_18:
[----:B------:R-:W-:Y:S01]  /*1f50*/  LOP3.LUT R29, R19, 0x80000, RZ, 0xfc, !PT ;  /* 0x00080000131d7812 */ /* 0x000fe200078efcff */
[----:B------:R-:W-:Y:S01]  /*1f60*/  IMAD.MOV.U32 R28, RZ, RZ, R18 ;  /* 0x000000ffff1c7224 */ /* 0x000fe200078e0012 */
[----:B------:R-:W-:Y:S06]  /*1f70*/  BRA `(.L_x_16) ;  /* 0x0000000000087947 */ /* 0x000fec0003800000 */
.L_x_17:
[----:B------:R-:W-:Y:S01]  /*1f80*/  LOP3.LUT R29, R21, 0x80000, RZ, 0xfc, !PT ;  /* 0x00080000151d7812 */ /* 0x000fe200078efcff */
[----:B------:R-:W-:-:S07]  /*1f90*/  IMAD.MOV.U32 R28, RZ, RZ, R20 ;  /* 0x000000ffff1c7224 */ /* 0x000fce00078e0014 */
.L_x_16:
[----:B------:R-:W-:Y:S02]  /*1fa0*/  IMAD.MOV.U32 R16, RZ, RZ, R8 ;  /* 0x000000ffff107224 */ /* 0x000fe400078e0008 */
[----:B------:R-:W-:-:S04]  /*1fb0*/  IMAD.MOV.U32 R17, RZ, RZ, 0x0 ;  /* 0x00000000ff117424 */ /* 0x000fc800078e00ff */
[----:B------:R-:W-:Y:S05]  /*1fc0*/  RET.REL.NODEC R16 `(histgram_status_kernel) ;  /* 0xffffffe0100c7950 */ /* 0x000fea0003c3ffff */
.L_x_19:
[----:B------:R-:W-:-:S00]  /*1fd0*/  BRA `(.L_x_19) ;  /* 0xfffffffc00fc7947 */ /* 0x000fc0000383ffff */
[----:B------:R-:W-:-:S00]  /*1fe0*/  NOP ;  /* 0x0000000000007918 */ /* 0x000fc00000000000 */
        /* <DEDUP_REMOVED lines=9> */
.L_x_20:


//--------------------- .nv.shared.histgram_status_kernel --------------------------
	.section	.nv.shared.histgram_status_kernel,"aw",@nobits
	.sectionflags	@""
	.align	8
.nv.shared.histgram_status_kernel:
	.zero		19456


//--------------------- .nv.shared.reserved.0     --------------------------
	.section	.nv.shared.reserved.0,"aw",@nobits
	.weak		__nv_reservedSMEM_offset_0_alias
	.size		__nv_reservedSMEM_offset_0_alias, 0, 64
	.other		__nv_reservedSMEM_offset_0_alias,@"STO_CUDA_RESERVED_SHARED STV_DEFAULT"
__nv_reservedSMEM_offset_0_alias:
	.zero		0
	.zero		64


//--------------------- .nv.constant0.histgram_status_kernel --------------------------
	.section	.nv.constant0.histgram_status_kernel,"a",@progbits
	.sectionflags	@""
	.align	4
.nv.constant0.histgram_status_kernel:
	.zero		912


//--------------------- SYMBOLS --------------------------

	.type		.nv.reservedSmem.offset0,@object
	.size		.nv.reservedSmem.offset0,0x4
	.type		.nv.reservedSmem.cap,@object
	.size		.nv.reservedSmem.cap,0x4
